//
// Generated by NVIDIA NVVM Compiler
//
// Compiler Build ID: CL-36424714
// Cuda compilation tools, release 13.0, V13.0.88
// Based on NVVM 20.0.0
//

.version 9.0
.target sm_100
.address_size 64

	// .globl	_Z9erode_GPUPKhPhiii

.visible .entry _Z9erode_GPUPKhPhiii(
	.param .u64 .ptr .align 1 _Z9erode_GPUPKhPhiii_param_0,
	.param .u64 .ptr .align 1 _Z9erode_GPUPKhPhiii_param_1,
	.param .u32 _Z9erode_GPUPKhPhiii_param_2,
	.param .u32 _Z9erode_GPUPKhPhiii_param_3,
	.param .u32 _Z9erode_GPUPKhPhiii_param_4
)
{
	.reg .pred 	%p<12>;
	.reg .b16 	%rs<6>;
	.reg .b32 	%r<31>;
	.reg .b64 	%rd<13>;

	ld.param.u64 	%rd3, [_Z9erode_GPUPKhPhiii_param_0];
	ld.param.u64 	%rd4, [_Z9erode_GPUPKhPhiii_param_1];
	ld.param.u32 	%r11, [_Z9erode_GPUPKhPhiii_param_2];
	ld.param.u32 	%r12, [_Z9erode_GPUPKhPhiii_param_3];
	ld.param.u32 	%r13, [_Z9erode_GPUPKhPhiii_param_4];
	cvta.to.global.u64 	%rd1, %rd4;
	cvta.to.global.u64 	%rd2, %rd3;
	mov.u32 	%r14, %ctaid.x;
	mov.u32 	%r15, %ntid.x;
	mov.u32 	%r16, %tid.x;
	mad.lo.s32 	%r1, %r14, %r15, %r16;
	mul.lo.s32 	%r17, %r13, %r12;
	setp.gt.s32 	%p3, %r1, %r17;
	@%p3 bra 	$L__BB0_10;
	div.s32 	%r18, %r1, %r12;
	mul.lo.s32 	%r19, %r18, %r12;
	sub.s32 	%r20, %r1, %r19;
	cvt.s64.s32 	%rd5, %r1;
	add.s64 	%rd6, %rd2, %rd5;
	ld.global.u8 	%rs1, [%rd6];
	shr.u32 	%r21, %r11, 31;
	add.s32 	%r22, %r11, %r21;
	shr.s32 	%r23, %r22, 1;
	sub.s32 	%r24, %r18, %r23;
	max.s32 	%r29, %r24, 0;
	add.s32 	%r25, %r18, %r23;
	min.s32 	%r3, %r13, %r25;
	sub.s32 	%r26, %r20, %r23;
	max.s32 	%r4, %r26, 0;
	add.s32 	%r27, %r20, %r23;
	min.s32 	%r5, %r12, %r27;
$L__BB0_2:
	setp.ge.s32 	%p4, %r29, %r3;
	@%p4 bra 	$L__BB0_9;
	setp.ge.s32 	%p6, %r4, %r5;
	mov.pred 	%p11, 0;
	@%p6 bra 	$L__BB0_7;
	mul.lo.s32 	%r7, %r29, %r12;
	mov.u32 	%r30, %r4;
$L__BB0_5:
	add.s32 	%r28, %r30, %r7;
	cvt.s64.s32 	%rd9, %r28;
	add.s64 	%rd10, %rd2, %rd9;
	ld.global.u8 	%rs2, [%rd10];
	setp.eq.s16 	%p7, %rs2, %rs1;
	add.s32 	%r30, %r30, 1;
	setp.lt.s32 	%p8, %r30, %r5;
	and.pred  	%p9, %p7, %p8;
	@%p9 bra 	$L__BB0_5;
	setp.ne.s16 	%p11, %rs2, %rs1;
$L__BB0_7:
	add.s32 	%r29, %r29, 1;
	not.pred 	%p10, %p11;
	@%p10 bra 	$L__BB0_2;
	add.s64 	%rd12, %rd1, %rd5;
	mov.b16 	%rs5, 255;
	st.global.u8 	[%rd12], %rs5;
	bra.uni 	$L__BB0_10;
$L__BB0_9:
	add.s64 	%rd8, %rd1, %rd5;
	st.global.u8 	[%rd8], %rs1;
$L__BB0_10:
	ret;

}
	// .globl	_Z10dilate_GPUPKhPhiii
.visible .entry _Z10dilate_GPUPKhPhiii(
	.param .u64 .ptr .align 1 _Z10dilate_GPUPKhPhiii_param_0,
	.param .u64 .ptr .align 1 _Z10dilate_GPUPKhPhiii_param_1,
	.param .u32 _Z10dilate_GPUPKhPhiii_param_2,
	.param .u32 _Z10dilate_GPUPKhPhiii_param_3,
	.param .u32 _Z10dilate_GPUPKhPhiii_param_4
)
{
	.reg .pred 	%p<14>;
	.reg .b16 	%rs<5>;
	.reg .b32 	%r<140>;
	.reg .b64 	%rd<16>;

	ld.param.u64 	%rd5, [_Z10dilate_GPUPKhPhiii_param_0];
	ld.param.u64 	%rd4, [_Z10dilate_GPUPKhPhiii_param_1];
	ld.param.u32 	%r44, [_Z10dilate_GPUPKhPhiii_param_2];
	ld.param.u32 	%r45, [_Z10dilate_GPUPKhPhiii_param_3];
	ld.param.u32 	%r46, [_Z10dilate_GPUPKhPhiii_param_4];
	cvta.to.global.u64 	%rd1, %rd5;
	mov.u32 	%r47, %ctaid.x;
	mov.u32 	%r48, %ntid.x;
	mov.u32 	%r49, %tid.x;
	mad.lo.s32 	%r1, %r47, %r48, %r49;
	mul.lo.s32 	%r50, %r46, %r45;
	setp.gt.s32 	%p1, %r1, %r50;
	@%p1 bra 	$L__BB1_20;
	div.s32 	%r51, %r1, %r45;
	shr.u32 	%r52, %r44, 31;
	add.s32 	%r53, %r44, %r52;
	shr.s32 	%r2, %r53, 1;
	sub.s32 	%r54, %r51, %r2;
	max.s32 	%r124, %r54, 0;
	add.s32 	%r55, %r51, %r2;
	min.s32 	%r4, %r46, %r55;
	setp.ge.s32 	%p2, %r124, %r4;
	mov.b16 	%rs4, 255;
	@%p2 bra 	$L__BB1_19;
	rem.s32 	%r57, %r1, %r45;
	sub.s32 	%r58, %r57, %r2;
	max.s32 	%r5, %r58, 0;
	add.s32 	%r59, %r57, %r2;
	min.s32 	%r6, %r45, %r59;
	sub.s32 	%r60, %r6, %r5;
	and.b32  	%r7, %r60, 15;
	add.s32 	%r8, %r7, -1;
	and.b32  	%r9, %r60, 7;
	add.s32 	%r10, %r9, -1;
	sub.s32 	%r11, %r5, %r6;
	and.b32  	%r12, %r60, 3;
	and.b32  	%r61, %r60, -16;
	neg.s32 	%r13, %r61;
	add.s64 	%rd2, %rd1, 7;
	mov.b32 	%r139, 255;
$L__BB1_3:
	setp.ge.s32 	%p3, %r5, %r6;
	@%p3 bra 	$L__BB1_17;
	setp.gt.u32 	%p4, %r11, -16;
	mul.lo.s32 	%r16, %r124, %r45;
	mov.u32 	%r131, %r5;
	@%p4 bra 	$L__BB1_7;
	add.s32 	%r126, %r5, %r16;
	mov.u32 	%r127, %r13;
	mov.u32 	%r131, %r5;
$L__BB1_6:
	.pragma "nounroll";
	cvt.s64.s32 	%rd6, %r126;
	add.s64 	%rd7, %rd2, %rd6;
	ld.global.u8 	%r63, [%rd7+-7];
	min.s32 	%r64, %r139, %r63;
	ld.global.u8 	%r65, [%rd7+-6];
	min.s32 	%r66, %r64, %r65;
	ld.global.u8 	%r67, [%rd7+-5];
	min.s32 	%r68, %r66, %r67;
	ld.global.u8 	%r69, [%rd7+-4];
	min.s32 	%r70, %r68, %r69;
	ld.global.u8 	%r71, [%rd7+-3];
	min.s32 	%r72, %r70, %r71;
	ld.global.u8 	%r73, [%rd7+-2];
	min.s32 	%r74, %r72, %r73;
	ld.global.u8 	%r75, [%rd7+-1];
	min.s32 	%r76, %r74, %r75;
	ld.global.u8 	%r77, [%rd7];
	min.s32 	%r78, %r76, %r77;
	ld.global.u8 	%r79, [%rd7+1];
	min.s32 	%r80, %r78, %r79;
	ld.global.u8 	%r81, [%rd7+2];
	min.s32 	%r82, %r80, %r81;
	ld.global.u8 	%r83, [%rd7+3];
	min.s32 	%r84, %r82, %r83;
	ld.global.u8 	%r85, [%rd7+4];
	min.s32 	%r86, %r84, %r85;
	ld.global.u8 	%r87, [%rd7+5];
	min.s32 	%r88, %r86, %r87;
	ld.global.u8 	%r89, [%rd7+6];
	min.s32 	%r90, %r88, %r89;
	ld.global.u8 	%r91, [%rd7+7];
	min.s32 	%r92, %r90, %r91;
	ld.global.u8 	%r93, [%rd7+8];
	min.s32 	%r139, %r92, %r93;
	add.s32 	%r131, %r131, 16;
	add.s32 	%r127, %r127, 16;
	add.s32 	%r126, %r126, 16;
	setp.ne.s32 	%p5, %r127, 0;
	@%p5 bra 	$L__BB1_6;
$L__BB1_7:
	setp.eq.s32 	%p6, %r7, 0;
	@%p6 bra 	$L__BB1_17;
	setp.lt.u32 	%p7, %r8, 7;
	@%p7 bra 	$L__BB1_10;
	add.s32 	%r95, %r131, %r16;
	cvt.s64.s32 	%rd8, %r95;
	add.s64 	%rd9, %rd1, %rd8;
	ld.global.u8 	%r96, [%rd9];
	min.s32 	%r97, %r139, %r96;
	ld.global.u8 	%r98, [%rd9+1];
	min.s32 	%r99, %r97, %r98;
	ld.global.u8 	%r100, [%rd9+2];
	min.s32 	%r101, %r99, %r100;
	ld.global.u8 	%r102, [%rd9+3];
	min.s32 	%r103, %r101, %r102;
	ld.global.u8 	%r104, [%rd9+4];
	min.s32 	%r105, %r103, %r104;
	ld.global.u8 	%r106, [%rd9+5];
	min.s32 	%r107, %r105, %r106;
	ld.global.u8 	%r108, [%rd9+6];
	min.s32 	%r109, %r107, %r108;
	ld.global.u8 	%r110, [%rd9+7];
	min.s32 	%r139, %r109, %r110;
	add.s32 	%r131, %r131, 8;
$L__BB1_10:
	setp.eq.s32 	%p8, %r9, 0;
	@%p8 bra 	$L__BB1_17;
	setp.lt.u32 	%p9, %r10, 3;
	@%p9 bra 	$L__BB1_13;
	add.s32 	%r112, %r131, %r16;
	cvt.s64.s32 	%rd10, %r112;
	add.s64 	%rd11, %rd1, %rd10;
	ld.global.u8 	%r113, [%rd11];
	min.s32 	%r114, %r139, %r113;
	ld.global.u8 	%r115, [%rd11+1];
	min.s32 	%r116, %r114, %r115;
	ld.global.u8 	%r117, [%rd11+2];
	min.s32 	%r118, %r116, %r117;
	ld.global.u8 	%r119, [%rd11+3];
	min.s32 	%r139, %r118, %r119;
	add.s32 	%r131, %r131, 4;
$L__BB1_13:
	setp.eq.s32 	%p10, %r12, 0;
	@%p10 bra 	$L__BB1_17;
	setp.eq.s32 	%p11, %r12, 1;
	add.s32 	%r120, %r131, %r16;
	cvt.s64.s32 	%rd12, %r120;
	add.s64 	%rd3, %rd1, %rd12;
	ld.global.u8 	%r121, [%rd3];
	min.s32 	%r139, %r139, %r121;
	@%p11 bra 	$L__BB1_17;
	setp.eq.s32 	%p12, %r12, 2;
	ld.global.u8 	%r122, [%rd3+1];
	min.s32 	%r139, %r139, %r122;
	@%p12 bra 	$L__BB1_17;
	ld.global.u8 	%r123, [%rd3+2];
	min.s32 	%r139, %r139, %r123;
$L__BB1_17:
	add.s32 	%r124, %r124, 1;
	setp.ne.s32 	%p13, %r124, %r4;
	@%p13 bra 	$L__BB1_3;
	cvt.u16.u32 	%rs4, %r139;
$L__BB1_19:
	cvt.s64.s32 	%rd13, %r1;
	cvta.to.global.u64 	%rd14, %rd4;
	add.s64 	%rd15, %rd14, %rd13;
	st.global.u8 	[%rd15], %rs4;
$L__BB1_20:
	ret;

}


// ===== COMPILED SASS (sm_100) =====

	.target	sm_100

	.elftype	@"ET_EXEC"


//--------------------- .note.nv.tkinfo           --------------------------
	.section	.note.nv.tkinfo,"",@"SHT_NOTE"
	.sectionflags	@"SHF_NOTE_NV_TKINFO"
	.tkinfo
        /*0018*/ 	.word	0x00000002
        /*0030*/ 	.string	""
        /*0030*/ 	.string	"ptxas"
        /*0030*/ 	.string	"Cuda compilation tools, release 13.0, V13.0.88"
        /*0030*/ 	.string	"Build cuda_13.0.r13.0/compiler.36424714_0"
        /*0030*/ 	.string	"-arch sm_100 -m 64 "



//--------------------- .note.nv.cuinfo           --------------------------
	.section	.note.nv.cuinfo,"",@"SHT_NOTE"
	.sectionflags	@"SHF_NOTE_NV_CUINFO"
        /*0018*/ 	.short	0x0002
        /*001a*/ 	.short	0x0064
        /*001c*/ 	.short	0x0082
	.zero		2


//--------------------- .nv.info                  --------------------------
	.section	.nv.info,"",@"SHT_CUDA_INFO"
	.align	4


	//----- nvinfo : EIATTR_REGCOUNT
	.align		4
        /*0000*/ 	.byte	0x04, 0x2f
        /*0002*/ 	.short	(.L_1 - .L_0)
	.align		4
.L_0:
        /*0004*/ 	.word	index@(_Z9erode_GPUPKhPhiii)
        /*0008*/ 	.word	0x0000000f


	//----- nvinfo : EIATTR_FRAME_SIZE
	.align		4
.L_1:
        /*000c*/ 	.byte	0x04, 0x11
        /*000e*/ 	.short	(.L_3 - .L_2)
	.align		4
.L_2:
        /*0010*/ 	.word	index@(_Z9erode_GPUPKhPhiii)
        /*0014*/ 	.word	0x00000000


	//----- nvinfo : EIATTR_REGCOUNT
	.align		4
.L_3:
        /*0018*/ 	.byte	0x04, 0x2f
        /*001a*/ 	.short	(.L_5 - .L_4)
	.align		4
.L_4:
        /*001c*/ 	.word	index@(_Z10dilate_GPUPKhPhiii)
        /*0020*/ 	.word	0x0000001e


	//----- nvinfo : EIATTR_FRAME_SIZE
	.align		4
.L_5:
        /*0024*/ 	.byte	0x04, 0x11
        /*0026*/ 	.short	(.L_7 - .L_6)
	.align		4
.L_6:
        /*0028*/ 	.word	index@(_Z10dilate_GPUPKhPhiii)
        /*002c*/ 	.word	0x00000000


	//----- nvinfo : EIATTR_MIN_STACK_SIZE
	.align		4
.L_7:
        /*0030*/ 	.byte	0x04, 0x12
        /*0032*/ 	.short	(.L_9 - .L_8)
	.align		4
.L_8:
        /*0034*/ 	.word	index@(_Z10dilate_GPUPKhPhiii)
        /*0038*/ 	.word	0x00000000


	//----- nvinfo : EIATTR_MIN_STACK_SIZE
	.align		4
.L_9:
        /*003c*/ 	.byte	0x04, 0x12
        /*003e*/ 	.short	(.L_11 - .L_10)
	.align		4
.L_10:
        /*0040*/ 	.word	index@(_Z9erode_GPUPKhPhiii)
        /*0044*/ 	.word	0x00000000
.L_11:


//--------------------- .nv.compat                --------------------------
	.section	.nv.compat,"",@"SHT_CUDA_COMPAT_INFO"
	.align	4
        /*0000*/ 	.byte	0x02, 0x09, 0x00, 0x00, 0x02, 0x02, 0x01, 0x00, 0x02, 0x05, 0x05, 0x00, 0x03, 0x07, 0x01, 0x01
        /*0010*/ 	.byte	0x02, 0x03, 0x00, 0x00, 0x02, 0x06, 0x01, 0x00, 0x04, 0x0b, 0x08, 0x00, 0x09, 0x00, 0x00, 0x00
        /*0020*/ 	.byte	0x00, 0x00, 0x00, 0x00


//--------------------- .nv.info._Z10dilate_GPUPKhPhiii --------------------------
	.section	.nv.info._Z10dilate_GPUPKhPhiii,"",@"SHT_CUDA_INFO"
	.sectionflags	@""
	.align	4


	//----- nvinfo : EIATTR_CUDA_API_VERSION
	.align		4
        /*0000*/ 	.byte	0x04, 0x37
        /*0002*/ 	.short	(.L_13 - .L_12)
.L_12:
        /*0004*/ 	.word	0x00000082


	//----- nvinfo : EIATTR_KPARAM_INFO
	.align		4
.L_13:
        /*0008*/ 	.byte	0x04, 0x17
        /*000a*/ 	.short	(.L_15 - .L_14)
.L_14:
        /*000c*/ 	.word	0x00000000
        /*0010*/ 	.short	0x0004
        /*0012*/ 	.short	0x0018
        /*0014*/ 	.byte	0x00, 0xf0, 0x11, 0x00


	//----- nvinfo : EIATTR_KPARAM_INFO
	.align		4
.L_15:
        /*0018*/ 	.byte	0x04, 0x17
        /*001a*/ 	.short	(.L_17 - .L_16)
.L_16:
        /*001c*/ 	.word	0x00000000
        /*0020*/ 	.short	0x0003
        /*0022*/ 	.short	0x0014
        /*0024*/ 	.byte	0x00, 0xf0, 0x11, 0x00


	//----- nvinfo : EIATTR_KPARAM_INFO
	.align		4
.L_17:
        /*0028*/ 	.byte	0x04, 0x17
        /*002a*/ 	.short	(.L_19 - .L_18)
.L_18:
        /*002c*/ 	.word	0x00000000
        /*0030*/ 	.short	0x0002
        /*0032*/ 	.short	0x0010
        /*0034*/ 	.byte	0x00, 0xf0, 0x11, 0x00


	//----- nvinfo : EIATTR_KPARAM_INFO
	.align		4
.L_19:
        /*0038*/ 	.byte	0x04, 0x17
        /*003a*/ 	.short	(.L_21 - .L_20)
.L_20:
        /*003c*/ 	.word	0x00000000
        /*0040*/ 	.short	0x0001
        /*0042*/ 	.short	0x0008
        /*0044*/ 	.byte	0x00, 0xf5, 0x21, 0x00


	//----- nvinfo : EIATTR_KPARAM_INFO
	.align		4
.L_21:
        /*0048*/ 	.byte	0x04, 0x17
        /*004a*/ 	.short	(.L_23 - .L_22)
.L_22:
        /*004c*/ 	.word	0x00000000
        /*0050*/ 	.short	0x0000
        /*0052*/ 	.short	0x0000
        /*0054*/ 	.byte	0x00, 0xf5, 0x21, 0x00


	//----- nvinfo : EIATTR_SPARSE_MMA_MASK
	.align		4
.L_23:
        /*0058*/ 	.byte	0x03, 0x50
        /*005a*/ 	.short	0x0000


	//----- nvinfo : EIATTR_MAXREG_COUNT
	.align		4
        /*005c*/ 	.byte	0x03, 0x1b
        /*005e*/ 	.short	0x00ff


	//----- nvinfo : EIATTR_MERCURY_ISA_VERSION
	.align		4
        /*0060*/ 	.byte	0x03, 0x5f
        /*0062*/ 	.short	0x0101


	//----- nvinfo : EIATTR_VRC_CTA_INIT_COUNT
	.align		4
        /*0064*/ 	.byte	0x02, 0x4a
	.zero		1
	.zero		1


	//----- nvinfo : EIATTR_EXIT_INSTR_OFFSETS
	.align		4
        /*0068*/ 	.byte	0x04, 0x1c
        /*006a*/ 	.short	(.L_25 - .L_24)


	//   ....[0]....
.L_24:
        /*006c*/ 	.word	0x00000090


	//   ....[1]....
        /*0070*/ 	.word	0x00000b00


	//----- nvinfo : EIATTR_CRS_STACK_SIZE
	.align		4
.L_25:
        /*0074*/ 	.byte	0x04, 0x1e
        /*0076*/ 	.short	(.L_27 - .L_26)
.L_26:
        /*0078*/ 	.word	0x00000000


	//----- nvinfo : EIATTR_CBANK_PARAM_SIZE
	.align		4
.L_27:
        /*007c*/ 	.byte	0x03, 0x19
        /*007e*/ 	.short	0x001c


	//----- nvinfo : EIATTR_PARAM_CBANK
	.align		4
        /*0080*/ 	.byte	0x04, 0x0a
        /*0082*/ 	.short	(.L_29 - .L_28)
	.align		4
.L_28:
        /*0084*/ 	.word	index@(.nv.constant0._Z10dilate_GPUPKhPhiii)
        /*0088*/ 	.short	0x0380
        /*008a*/ 	.short	0x001c


	//----- nvinfo : EIATTR_SW_WAR
	.align		4
.L_29:
        /*008c*/ 	.byte	0x04, 0x36
        /*008e*/ 	.short	(.L_31 - .L_30)
.L_30:
        /*0090*/ 	.word	0x00000008
.L_31:


//--------------------- .nv.info._Z9erode_GPUPKhPhiii --------------------------
	.section	.nv.info._Z9erode_GPUPKhPhiii,"",@"SHT_CUDA_INFO"
	.sectionflags	@""
	.align	4


	//----- nvinfo : EIATTR_CUDA_API_VERSION
	.align		4
        /*0000*/ 	.byte	0x04, 0x37
        /*0002*/ 	.short	(.L_33 - .L_32)
.L_32:
        /*0004*/ 	.word	0x00000082


	//----- nvinfo : EIATTR_KPARAM_INFO
	.align		4
.L_33:
        /*0008*/ 	.byte	0x04, 0x17
        /*000a*/ 	.short	(.L_35 - .L_34)
.L_34:
        /*000c*/ 	.word	0x00000000
        /*0010*/ 	.short	0x0004
        /*0012*/ 	.short	0x0018
        /*0014*/ 	.byte	0x00, 0xf0, 0x11, 0x00


	//----- nvinfo : EIATTR_KPARAM_INFO
	.align		4
.L_35:
        /*0018*/ 	.byte	0x04, 0x17
        /*001a*/ 	.short	(.L_37 - .L_36)
.L_36:
        /*001c*/ 	.word	0x00000000
        /*0020*/ 	.short	0x0003
        /*0022*/ 	.short	0x0014
        /*0024*/ 	.byte	0x00, 0xf0, 0x11, 0x00


	//----- nvinfo : EIATTR_KPARAM_INFO
	.align		4
.L_37:
        /*0028*/ 	.byte	0x04, 0x17
        /*002a*/ 	.short	(.L_39 - .L_38)
.L_38:
        /*002c*/ 	.word	0x00000000
        /*0030*/ 	.short	0x0002
        /*0032*/ 	.short	0x0010
        /*0034*/ 	.byte	0x00, 0xf0, 0x11, 0x00


	//----- nvinfo : EIATTR_KPARAM_INFO
	.align		4
.L_39:
        /*0038*/ 	.byte	0x04, 0x17
        /*003a*/ 	.short	(.L_41 - .L_40)
.L_40:
        /*003c*/ 	.word	0x00000000
        /*0040*/ 	.short	0x0001
        /*0042*/ 	.short	0x0008
        /*0044*/ 	.byte	0x00, 0xf5, 0x21, 0x00


	//----- nvinfo : EIATTR_KPARAM_INFO
	.align		4
.L_41:
        /*0048*/ 	.byte	0x04, 0x17
        /*004a*/ 	.short	(.L_43 - .L_42)
.L_42:
        /*004c*/ 	.word	0x00000000
        /*0050*/ 	.short	0x0000
        /*0052*/ 	.short	0x0000
        /*0054*/ 	.byte	0x00, 0xf5, 0x21, 0x00


	//----- nvinfo : EIATTR_SPARSE_MMA_MASK
	.align		4
.L_43:
        /*0058*/ 	.byte	0x03, 0x50
        /*005a*/ 	.short	0x0000


	//----- nvinfo : EIATTR_MAXREG_COUNT
	.align		4
        /*005c*/ 	.byte	0x03, 0x1b
        /*005e*/ 	.short	0x00ff


	//----- nvinfo : EIATTR_MERCURY_ISA_VERSION
	.align		4
        /*0060*/ 	.byte	0x03, 0x5f
        /*0062*/ 	.short	0x0101


	//----- nvinfo : EIATTR_VRC_CTA_INIT_COUNT
	.align		4
        /*0064*/ 	.byte	0x02, 0x4a
	.zero		1
	.zero		1


	//----- nvinfo : EIATTR_EXIT_INSTR_OFFSETS
	.align		4
        /*0068*/ 	.byte	0x04, 0x1c
        /*006a*/ 	.short	(.L_45 - .L_44)


	//   ....[0]....
.L_44:
        /*006c*/ 	.word	0x00000090


	//   ....[1]....
        /*0070*/ 	.word	0x000004e0


	//   ....[2]....
        /*0074*/ 	.word	0x00000530


	//----- nvinfo : EIATTR_CRS_STACK_SIZE
	.align		4
.L_45:
        /*0078*/ 	.byte	0x04, 0x1e
        /*007a*/ 	.short	(.L_47 - .L_46)
.L_46:
        /*007c*/ 	.word	0x00000000


	//----- nvinfo : EIATTR_CBANK_PARAM_SIZE
	.align		4
.L_47:
        /*0080*/ 	.byte	0x03, 0x19
        /*0082*/ 	.short	0x001c


	//----- nvinfo : EIATTR_PARAM_CBANK
	.align		4
        /*0084*/ 	.byte	0x04, 0x0a
        /*0086*/ 	.short	(.L_49 - .L_48)
	.align		4
.L_48:
        /*0088*/ 	.word	index@(.nv.constant0._Z9erode_GPUPKhPhiii)
        /*008c*/ 	.short	0x0380
        /*008e*/ 	.short	0x001c


	//----- nvinfo : EIATTR_SW_WAR
	.align		4
.L_49:
        /*0090*/ 	.byte	0x04, 0x36
        /*0092*/ 	.short	(.L_51 - .L_50)
.L_50:
        /*0094*/ 	.word	0x00000008
.L_51:


//--------------------- .nv.callgraph             --------------------------
	.section	.nv.callgraph,"",@"SHT_CUDA_CALLGRAPH"
	.align	4
	.sectionentsize	8
	.align		4
        /*0000*/ 	.word	0x00000000
	.align		4
        /*0004*/ 	.word	0xffffffff
	.align		4
        /*0008*/ 	.word	0x00000000
	.align		4
        /*000c*/ 	.word	0xfffffffe
	.align		4
        /*0010*/ 	.word	0x00000000
	.align		4
        /*0014*/ 	.word	0xfffffffd
	.align		4
        /*0018*/ 	.word	0x00000000
	.align		4
        /*001c*/ 	.word	0xfffffffc


//--------------------- .text._Z10dilate_GPUPKhPhiii --------------------------
	.section	.text._Z10dilate_GPUPKhPhiii,"ax",@progbits
	.align	128
        .global         _Z10dilate_GPUPKhPhiii
        .type           _Z10dilate_GPUPKhPhiii,@function
        .size           _Z10dilate_GPUPKhPhiii,(.L_x_21 - _Z10dilate_GPUPKhPhiii)
        .other          _Z10dilate_GPUPKhPhiii,@"STO_CUDA_ENTRY STV_DEFAULT"
_Z10dilate_GPUPKhPhiii:
.text._Z10dilate_GPUPKhPhiii:
[----:B------:R-:W-:Y:S01]  /*0000*/  LDC R1, c[0x0][0x37c] ;  /* 0x0000df00ff017b82 */ /* 0x000fe20000000800 */
[----:B------:R-:W0:Y:S07]  /*0010*/  S2R R3, SR_TID.X ;  /* 0x0000000000037919 */ /* 0x000e2e0000002100 */
[----:B------:R-:W0:Y:S01]  /*0020*/  S2UR UR4, SR_CTAID.X ;  /* 0x00000000000479c3 */ /* 0x000e220000002500 */
[----:B------:R-:W1:Y:S07]  /*0030*/  LDCU UR6, c[0x0][0x398] ;  /* 0x00007300ff0677ac */ /* 0x000e6e0008000800 */
[----:B------:R-:W0:Y:S08]  /*0040*/  LDC R0, c[0x0][0x360] ;  /* 0x0000d800ff007b82 */ /* 0x000e300000000800 */
[----:B------:R-:W1:Y:S01]  /*0050*/  LDC R5, c[0x0][0x394] ;  /* 0x0000e500ff057b82 */ /* 0x000e620000000800 */
[----:B0-----:R-:W-:-:S02]  /*0060*/  IMAD R0, R0, UR4, R3 ;  /* 0x0000000400007c24 */ /* 0x001fc4000f8e0203 */
[----:B-1----:R-:W-:-:S05]  /*0070*/  IMAD R3, R5, UR6, RZ ;  /* 0x0000000605037c24 */ /* 0x002fca000f8e02ff */
[----:B------:R-:W-:-:S13]  /*0080*/  ISETP.GT.AND P0, PT, R0, R3, PT ;  /* 0x000000030000720c */ /* 0x000fda0003f04270 */
[----:B------:R-:W-:Y:S05]  /*0090*/  @P0 EXIT ;  /* 0x000000000000094d */ /* 0x000fea0003800000 */
[----:B------:R-:W-:Y:S01]  /*00a0*/  IABS R9, R5 ;  /* 0x0000000500097213 */ /* 0x000fe20000000000 */
[----:B------:R-:W0:Y:S01]  /*00b0*/  LDCU.64 UR4, c[0x0][0x358] ;  /* 0x00006b00ff0477ac */ /* 0x000e220008000a00 */
[----:B------:R-:W-:Y:S01]  /*00c0*/  BSSY.RECONVERGENT B2, `(.L_x_0) ;  /* 0x000009f000027945 */ /* 0x000fe20003800200 */
[----:B------:R-:W-:Y:S01]  /*00d0*/  IMAD.MOV.U32 R11, RZ, RZ, 0xff ;  /* 0x000000ffff0b7424 */ /* 0x000fe200078e00ff */
[----:B------:R-:W1:Y:S08]  /*00e0*/  I2F.RP R4, R9 ;  /* 0x0000000900047306 */ /* 0x000e700000209400 */
[----:B-1----:R-:W1:Y:S02]  /*00f0*/  MUFU.RCP R4, R4 ;  /* 0x0000000400047308 */ /* 0x002e640000001000 */
[----:B-1----:R-:W-:-:S06]  /*0100*/  VIADD R2, R4, 0xffffffe ;  /* 0x0ffffffe04027836 */ /* 0x002fcc0000000000 */
[----:B------:R1:W2:Y:S02]  /*0110*/  F2I.FTZ.U32.TRUNC.NTZ R3, R2 ;  /* 0x0000000200037305 */ /* 0x0002a4000021f000 */
[----:B-1----:R-:W-:Y:S02]  /*0120*/  IMAD.MOV.U32 R2, RZ, RZ, RZ ;  /* 0x000000ffff027224 */ /* 0x002fe400078e00ff */
[----:B--2---:R-:W-:-:S04]  /*0130*/  IMAD.MOV R6, RZ, RZ, -R3 ;  /* 0x000000ffff067224 */ /* 0x004fc800078e0a03 */
[----:B------:R-:W-:Y:S01]  /*0140*/  IMAD R7, R6, R9, RZ ;  /* 0x0000000906077224 */ /* 0x000fe200078e02ff */
[----:B------:R-:W-:-:S03]  /*0150*/  IABS R6, R0 ;  /* 0x0000000000067213 */ /* 0x000fc60000000000 */
[----:B------:R-:W-:Y:S01]  /*0160*/  IMAD.HI.U32 R3, R3, R7, R2 ;  /* 0x0000000703037227 */ /* 0x000fe200078e0002 */
[----:B------:R-:W-:-:S04]  /*0170*/  LOP3.LUT R2, R0, R5, RZ, 0x3c, !PT ;  /* 0x0000000500027212 */ /* 0x000fc800078e3cff */
[----:B------:R-:W-:Y:S01]  /*0180*/  ISETP.GE.AND P2, PT, R2, RZ, PT ;  /* 0x000000ff0200720c */ /* 0x000fe20003f46270 */
[----:B------:R-:W-:Y:S01]  /*0190*/  IMAD.HI.U32 R3, R3, R6, RZ ;  /* 0x0000000603037227 */ /* 0x000fe200078e00ff */
[----:B------:R-:W-:-:S03]  /*01a0*/  LOP3.LUT R2, RZ, R5, RZ, 0x33, !PT ;  /* 0x00000005ff027212 */ /* 0x000fc600078e33ff */
[----:B------:R-:W-:-:S04]  /*01b0*/  IMAD.MOV R4, RZ, RZ, -R3 ;  /* 0x000000ffff047224 */ /* 0x000fc800078e0a03 */
[C---:B------:R-:W-:Y:S02]  /*01c0*/  IMAD R6, R9.reuse, R4, R6 ;  /* 0x0000000409067224 */ /* 0x040fe400078e0206 */
[----:B------:R-:W1:Y:S03]  /*01d0*/  LDC R4, c[0x0][0x390] ;  /* 0x0000e400ff047b82 */ /* 0x000e660000000800 */
[----:B------:R-:W-:-:S13]  /*01e0*/  ISETP.GT.U32.AND P1, PT, R9, R6, PT ;  /* 0x000000060900720c */ /* 0x000fda0003f24070 */
[----:B------:R-:W-:Y:S02]  /*01f0*/  @!P1 IMAD.IADD R6, R6, 0x1, -R9 ;  /* 0x0000000106069824 */ /* 0x000fe400078e0a09 */
[----:B------:R-:W-:-:S03]  /*0200*/  @!P1 VIADD R3, R3, 0x1 ;  /* 0x0000000103039836 */ /* 0x000fc60000000000 */
[----:B------:R-:W-:Y:S02]  /*0210*/  ISETP.GE.U32.AND P0, PT, R6, R9, PT ;  /* 0x000000090600720c */ /* 0x000fe40003f06070 */
[----:B-1----:R-:W-:-:S04]  /*0220*/  LEA.HI R4, R4, R4, RZ, 0x1 ;  /* 0x0000000404047211 */ /* 0x002fc800078f08ff */
[----:B------:R-:W-:-:S07]  /*0230*/  SHF.R.S32.HI R8, RZ, 0x1, R4 ;  /* 0x00000001ff087819 */ /* 0x000fce0000011404 */
[----:B------:R-:W-:Y:S01]  /*0240*/  @P0 VIADD R3, R3, 0x1 ;  /* 0x0000000103030836 */ /* 0x000fe20000000000 */
[----:B------:R-:W-:-:S03]  /*0250*/  ISETP.NE.AND P0, PT, R5, RZ, PT ;  /* 0x000000ff0500720c */ /* 0x000fc60003f05270 */
[----:B------:R-:W-:-:S05]  /*0260*/  @!P2 IMAD.MOV R3, RZ, RZ, -R3 ;  /* 0x000000ffff03a224 */ /* 0x000fca00078e0a03 */
[----:B------:R-:W-:-:S04]  /*0270*/  SEL R3, R2, R3, !P0 ;  /* 0x0000000302037207 */ /* 0x000fc80004000000 */
[CC--:B------:R-:W-:Y:S02]  /*0280*/  VIADDMNMX R7, R3.reuse, -R8.reuse, RZ, !PT ;  /* 0x8000000803077246 */ /* 0x0c0fe400078001ff */
[----:B------:R-:W-:-:S04]  /*0290*/  VIADDMNMX R4, R3, R8, UR6, PT ;  /* 0x0000000603047e46 */ /* 0x000fc8000b800108 */
[----:B------:R-:W-:-:S13]  /*02a0*/  ISETP.GE.AND P1, PT, R7, R4, PT ;  /* 0x000000040700720c */ /* 0x000fda0003f26270 */
[----:B0-----:R-:W-:Y:S05]  /*02b0*/  @P1 BRA `(.L_x_1) ;  /* 0x0000000400fc1947 */ /* 0x001fea0003800000 */
[----:B------:R-:W-:Y:S01]  /*02c0*/  ISETP.GE.AND P2, PT, R0, RZ, PT ;  /* 0x000000ff0000720c */ /* 0x000fe20003f46270 */
[----:B------:R-:W-:Y:S01]  /*02d0*/  IMAD.IADD R3, R6, 0x1, -R9 ;  /* 0x0000000106037824 */ /* 0x000fe200078e0a09 */
[-C--:B------:R-:W-:Y:S01]  /*02e0*/  ISETP.GT.U32.AND P1, PT, R9, R6.reuse, PT ;  /* 0x000000060900720c */ /* 0x080fe20003f24070 */
[----:B------:R-:W-:Y:S01]  /*02f0*/  BSSY.RECONVERGENT B1, `(.L_x_1) ;  /* 0x000007b000017945 */ /* 0x000fe20003800200 */
[----:B------:R-:W-:Y:S02]  /*0300*/  IMAD.MOV.U32 R11, RZ, RZ, 0xff ;  /* 0x000000ffff0b7424 */ /* 0x000fe400078e00ff */
[----:B------:R-:W-:-:S07]  /*0310*/  SEL R3, R3, R6, !P1 ;  /* 0x0000000603037207 */ /* 0x000fce0004800000 */
[----:B------:R-:W-:-:S05]  /*0320*/  @!P2 IMAD.MOV R3, RZ, RZ, -R3 ;  /* 0x000000ffff03a224 */ /* 0x000fca00078e0a03 */
[----:B------:R-:W-:-:S04]  /*0330*/  SEL R3, R2, R3, !P0 ;  /* 0x0000000302037207 */ /* 0x000fc80004000000 */
[CC--:B------:R-:W-:Y:S02]  /*0340*/  VIADDMNMX R5, R3.reuse, R8.reuse, R5, PT ;  /* 0x0000000803057246 */ /* 0x0c0fe40003800105 */
[----:B------:R-:W-:-:S05]  /*0350*/  VIADDMNMX R6, R3, -R8, RZ, !PT ;  /* 0x8000000803067246 */ /* 0x000fca00078001ff */
[----:B------:R-:W-:Y:S02]  /*0360*/  IMAD.IADD R8, R5, 0x1, -R6 ;  /* 0x0000000105087824 */ /* 0x000fe400078e0a06 */
[----:B------:R-:W-:-:S03]  /*0370*/  IMAD.IADD R9, R6, 0x1, -R5 ;  /* 0x0000000106097824 */ /* 0x000fc600078e0a05 */
[C---:B------:R-:W-:Y:S02]  /*0380*/  LOP3.LUT R25, R8.reuse, 0xf, RZ, 0xc0, !PT ;  /* 0x0000000f08197812 */ /* 0x040fe400078ec0ff */
[C---:B------:R-:W-:Y:S02]  /*0390*/  LOP3.LUT R26, R8.reuse, 0x7, RZ, 0xc0, !PT ;  /* 0x00000007081a7812 */ /* 0x040fe400078ec0ff */
[----:B------:R-:W-:Y:S01]  /*03a0*/  ISETP.GT.U32.AND P2, PT, R9, -0x10, PT ;  /* 0xfffffff00900780c */ /* 0x000fe20003f44070 */
[----:B------:R-:W-:Y:S01]  /*03b0*/  VIADD R2, R25, 0xffffffff ;  /* 0xffffffff19027836 */ /* 0x000fe20000000000 */
[----:B------:R-:W-:Y:S01]  /*03c0*/  LOP3.LUT R9, R8, 0xfffffff0, RZ, 0xc0, !PT ;  /* 0xfffffff008097812 */ /* 0x000fe200078ec0ff */
[----:B------:R-:W-:Y:S01]  /*03d0*/  VIADD R3, R26, 0xffffffff ;  /* 0xffffffff1a037836 */ /* 0x000fe20000000000 */
[----:B------:R-:W-:Y:S02]  /*03e0*/  LOP3.LUT R8, R8, 0x3, RZ, 0xc0, !PT ;  /* 0x0000000308087812 */ /* 0x000fe400078ec0ff */
[----:B------:R-:W-:Y:S01]  /*03f0*/  ISETP.GE.U32.AND P1, PT, R2, 0x7, PT ;  /* 0x000000070200780c */ /* 0x000fe20003f26070 */
[----:B------:R-:W-:Y:S01]  /*0400*/  IMAD.MOV R9, RZ, RZ, -R9 ;  /* 0x000000ffff097224 */ /* 0x000fe200078e0a09 */
[----:B------:R-:W-:-:S13]  /*0410*/  ISETP.GE.U32.AND P0, PT, R3, 0x3, PT ;  /* 0x000000030300780c */ /* 0x000fda0003f06070 */
.L_x_11:
[----:B------:R-:W-:Y:S01]  /*0420*/  ISETP.GE.AND P3, PT, R6, R5, PT ;  /* 0x000000050600720c */ /* 0x000fe20003f66270 */
[----:B------:R-:W-:-:S12]  /*0430*/  BSSY.RECONVERGENT B0, `(.L_x_2) ;  /* 0x0000063000007945 */ /* 0x000fd80003800200 */
[----:B------:R-:W-:Y:S05]  /*0440*/  @P3 BRA `(.L_x_3) ;  /* 0x0000000400843947 */ /* 0x000fea0003800000 */
[----:B------:R-:W-:Y:S01]  /*0450*/  BSSY.RECONVERGENT B3, `(.L_x_4) ;  /* 0x0000029000037945 */ /* 0x000fe20003800200 */
[----:B------:R-:W-:Y:S01]  /*0460*/  ISETP.NE.AND P3, PT, R25, RZ, PT ;  /* 0x000000ff1900720c */ /* 0x000fe20003f65270 */
[----:B------:R-:W-:Y:S02]  /*0470*/  IMAD.MOV.U32 R10, RZ, RZ, R6 ;  /* 0x000000ffff0a7224 */ /* 0x000fe400078e0006 */
[----:B------:R-:W-:Y:S10]  /*0480*/  @P2 BRA `(.L_x_5) ;  /* 0x0000000000942947 */ /* 0x000ff40003800000 */
[----:B------:R-:W0:Y:S01]  /*0490*/  LDCU UR6, c[0x0][0x394] ;  /* 0x00007280ff0677ac */ /* 0x000e220008000800 */
[----:B------:R-:W-:Y:S02]  /*04a0*/  IMAD.MOV.U32 R12, RZ, RZ, R9 ;  /* 0x000000ffff0c7224 */ /* 0x000fe400078e0009 */
[--C-:B------:R-:W-:Y:S02]  /*04b0*/  IMAD.MOV.U32 R10, RZ, RZ, R6.reuse ;  /* 0x000000ffff0a7224 */ /* 0x100fe400078e0006 */
[----:B0-----:R-:W-:-:S07]  /*04c0*/  IMAD R13, R7, UR6, R6 ;  /* 0x00000006070d7c24 */ /* 0x001fce000f8e0206 */
.L_x_6:
[----:B------:R-:W0:Y:S01]  /*04d0*/  LDC.64 R2, c[0x0][0x380] ;  /* 0x0000e000ff027b82 */ /* 0x000e220000000a00 */
[----:B------:R-:W-:Y:S02]  /*04e0*/  SHF.R.S32.HI R14, RZ, 0x1f, R13 ;  /* 0x0000001fff0e7819 */ /* 0x000fe4000001140d */
[----:B0-----:R-:W-:-:S04]  /*04f0*/  IADD3 R2, P4, P5, R13, 0x7, R2 ;  /* 0x000000070d027810 */ /* 0x001fc80007d9e002 */
[----:B------:R-:W-:-:S05]  /*0500*/  IADD3.X R3, PT, PT, R14, R3, RZ, P4, P5 ;  /* 0x000000030e037210 */ /* 0x000fca00027ea4ff */
[----:B------:R-:W2:Y:S04]  /*0510*/  LDG.E.U8 R20, desc[UR4][R2.64+-0x7] ;  /* 0xfffff90402147981 */ /* 0x000ea8000c1e1100 */
[----:B------:R-:W2:Y:S04]  /*0520*/  LDG.E.U8 R21, desc[UR4][R2.64+-0x6] ;  /* 0xfffffa0402157981 */ /* 0x000ea8000c1e1100 */
[----:B------:R-:W3:Y:S04]  /*0530*/  LDG.E.U8 R22, desc[UR4][R2.64+-0x5] ;  /* 0xfffffb0402167981 */ /* 0x000ee8000c1e1100 */
[----:B------:R-:W3:Y:S04]  /*0540*/  LDG.E.U8 R23, desc[UR4][R2.64+-0x4] ;  /* 0xfffffc0402177981 */ /* 0x000ee8000c1e1100 */
[----:B------:R-:W4:Y:S04]  /*0550*/  LDG.E.U8 R15, desc[UR4][R2.64+-0x3] ;  /* 0xfffffd04020f7981 */ /* 0x000f28000c1e1100 */
[----:B------:R-:W4:Y:S04]  /*0560*/  LDG.E.U8 R14, desc[UR4][R2.64+-0x2] ;  /* 0xfffffe04020e7981 */ /* 0x000f28000c1e1100 */
[----:B------:R-:W5:Y:S04]  /*0570*/  LDG.E.U8 R16, desc[UR4][R2.64+-0x1] ;  /* 0xffffff0402107981 */ /* 0x000f68000c1e1100 */
[----:B------:R-:W5:Y:S04]  /*0580*/  LDG.E.U8 R19, desc[UR4][R2.64] ;  /* 0x0000000402137981 */ /* 0x000f68000c1e1100 */
[----:B------:R-:W5:Y:S04]  /*0590*/  LDG.E.U8 R18, desc[UR4][R2.64+0x1] ;  /* 0x0000010402127981 */ /* 0x000f68000c1e1100 */
[----:B------:R-:W5:Y:S04]  /*05a0*/  LDG.E.U8 R17, desc[UR4][R2.64+0x2] ;  /* 0x0000020402117981 */ /* 0x000f68000c1e1100 */
[----:B------:R-:W5:Y:S01]  /*05b0*/  LDG.E.U8 R24, desc[UR4][R2.64+0x8] ;  /* 0x0000080402187981 */ /* 0x000f62000c1e1100 */
[----:B--2---:R-:W-:-:S03]  /*05c0*/  VIMNMX3 R21, R11, R20, R21, PT ;  /* 0x000000140b15720f */ /* 0x004fc60003800115 */
[----:B------:R-:W2:Y:S04]  /*05d0*/  LDG.E.U8 R20, desc[UR4][R2.64+0x3] ;  /* 0x0000030402147981 */ /* 0x000ea8000c1e1100 */
[----:B------:R-:W2:Y:S01]  /*05e0*/  LDG.E.U8 R11, desc[UR4][R2.64+0x4] ;  /* 0x00000404020b7981 */ /* 0x000ea2000c1e1100 */
[----:B---3--:R-:W-:-:S03]  /*05f0*/  VIMNMX3 R27, R21, R22, R23, PT ;  /* 0x00000016151b720f */ /* 0x008fc60003800117 */
[----:B------:R-:W3:Y:S04]  /*0600*/  LDG.E.U8 R23, desc[UR4][R2.64+0x5] ;  /* 0x0000050402177981 */ /* 0x000ee8000c1e1100 */
[----:B------:R-:W3:Y:S04]  /*0610*/  LDG.E.U8 R22, desc[UR4][R2.64+0x6] ;  /* 0x0000060402167981 */ /* 0x000ee8000c1e1100 */
[----:B------:R-:W3:Y:S01]  /*0620*/  LDG.E.U8 R21, desc[UR4][R2.64+0x7] ;  /* 0x0000070402157981 */ /* 0x000ee2000c1e1100 */
[----:B----4-:R-:W-:Y:S01]  /*0630*/  VIMNMX3 R14, R27, R15, R14, PT ;  /* 0x0000000f1b0e720f */ /* 0x010fe2000380010e */
[----:B------:R-:W-:-:S03]  /*0640*/  VIADD R12, R12, 0x10 ;  /* 0x000000100c0c7836 */ /* 0x000fc60000000000 */
[----:B-----5:R-:W-:Y:S02]  /*0650*/  VIMNMX3 R14, R14, R16, R19, PT ;  /* 0x000000100e0e720f */ /* 0x020fe40003800113 */
[----:B------:R-:W-:Y:S02]  /*0660*/  ISETP.NE.AND P4, PT, R12, RZ, PT ;  /* 0x000000ff0c00720c */ /* 0x000fe40003f85270 */
[----:B------:R-:W-:Y:S01]  /*0670*/  VIMNMX3 R14, R14, R18, R17, PT ;  /* 0x000000120e0e720f */ /* 0x000fe20003800111 */
[----:B------:R-:W-:Y:S02]  /*0680*/  VIADD R10, R10, 0x10 ;  /* 0x000000100a0a7836 */ /* 0x000fe40000000000 */
[----:B------:R-:W-:Y:S01]  /*0690*/  VIADD R13, R13, 0x10 ;  /* 0x000000100d0d7836 */ /* 0x000fe20000000000 */
[----:B--2---:R-:W-:-:S04]  /*06a0*/  VIMNMX3 R11, R14, R20, R11, PT ;  /* 0x000000140e0b720f */ /* 0x004fc8000380010b */
[----:B---3--:R-:W-:-:S04]  /*06b0*/  VIMNMX3 R11, R11, R23, R22, PT ;  /* 0x000000170b0b720f */ /* 0x008fc80003800116 */
[----:B------:R-:W-:Y:S01]  /*06c0*/  VIMNMX3 R11, R11, R21, R24, PT ;  /* 0x000000150b0b720f */ /* 0x000fe20003800118 */
[----:B------:R-:W-:Y:S06]  /*06d0*/  @P4 BRA `(.L_x_6) ;  /* 0xfffffffc007c4947 */ /* 0x000fec000383ffff */
.L_x_5:
[----:B------:R-:W-:Y:S05]  /*06e0*/  BSYNC.RECONVERGENT B3 ;  /* 0x0000000000037941 */ /* 0x000fea0003800200 */
.L_x_4:
[----:B------:R-:W-:Y:S05]  /*06f0*/  @!P3 BRA `(.L_x_3) ;  /* 0x0000000000d8b947 */ /* 0x000fea0003800000 */
[----:B------:R-:W-:Y:S01]  /*0700*/  BSSY.RECONVERGENT B3, `(.L_x_7) ;  /* 0x0000015000037945 */ /* 0x000fe20003800200 */
[----:B------:R-:W-:-:S03]  /*0710*/  ISETP.NE.AND P3, PT, R26, RZ, PT ;  /* 0x000000ff1a00720c */ /* 0x000fc60003f65270 */
[----:B------:R-:W-:Y:S10]  /*0720*/  @!P1 BRA `(.L_x_8) ;  /* 0x0000000000489947 */ /* 0x000ff40003800000 */
[----:B------:R-:W0:Y:S01]  /*0730*/  LDCU UR6, c[0x0][0x394] ;  /* 0x00007280ff0677ac */ /* 0x000e220008000800 */
[----:B------:R-:W1:Y:S01]  /*0740*/  LDCU.64 UR8, c[0x0][0x380] ;  /* 0x00007000ff0877ac */ /* 0x000e620008000a00 */
[----:B0-----:R-:W-:-:S05]  /*0750*/  IMAD R3, R7, UR6, R10 ;  /* 0x0000000607037c24 */ /* 0x001fca000f8e020a */
[----:B-1----:R-:W-:-:S04]  /*0760*/  IADD3 R2, P4, PT, R3, UR8, RZ ;  /* 0x0000000803027c10 */ /* 0x002fc8000ff9e0ff */
[----:B------:R-:W-:-:S05]  /*0770*/  LEA.HI.X.SX32 R3, R3, UR9, 0x1, P4 ;  /* 0x0000000903037c11 */ /* 0x000fca000a0f0eff */
[----:B------:R-:W2:Y:S04]  /*0780*/  LDG.E.U8 R12, desc[UR4][R2.64] ;  /* 0x00000004020c7981 */ /* 0x000ea8000c1e1100 */
[----:B------:R-:W2:Y:S04]  /*0790*/  LDG.E.U8 R13, desc[UR4][R2.64+0x1] ;  /* 0x00000104020d7981 */ /* 0x000ea8000c1e1100 */
[----:B------:R-:W3:Y:S04]  /*07a0*/  LDG.E.U8 R15, desc[UR4][R2.64+0x2] ;  /* 0x00000204020f7981 */ /* 0x000ee8000c1e1100 */
[----:B------:R-:W3:Y:S04]  /*07b0*/  LDG.E.U8 R14, desc[UR4][R2.64+0x3] ;  /* 0x00000304020e7981 */ /* 0x000ee8000c1e1100 */
[----:B------:R-:W4:Y:S04]  /*07c0*/  LDG.E.U8 R17, desc[UR4][R2.64+0x4] ;  /* 0x0000040402117981 */ /* 0x000f28000c1e1100 */
[----:B------:R-:W4:Y:S04]  /*07d0*/  LDG.E.U8 R16, desc[UR4][R2.64+0x5] ;  /* 0x0000050402107981 */ /* 0x000f28000c1e1100 */
[----:B------:R-:W5:Y:S04]  /*07e0*/  LDG.E.U8 R19, desc[UR4][R2.64+0x6] ;  /* 0x0000060402137981 */ /* 0x000f68000c1e1100 */
[----:B------:R-:W5:Y:S01]  /*07f0*/  LDG.E.U8 R18, desc[UR4][R2.64+0x7] ;  /* 0x0000070402127981 */ /* 0x000f62000c1e1100 */
[----:B------:R-:W-:Y:S01]  /*0800*/  VIADD R10, R10, 0x8 ;  /* 0x000000080a0a7836 */ /* 0x000fe20000000000 */
[----:B--2---:R-:W-:-:S04]  /*0810*/  VIMNMX3 R12, R11, R12, R13, PT ;  /* 0x0000000c0b0c720f */ /* 0x004fc8000380010d */
[----:B---3--:R-:W-:-:S04]  /*0820*/  VIMNMX3 R12, R12, R15, R14, PT ;  /* 0x0000000f0c0c720f */ /* 0x008fc8000380010e */
[----:B----4-:R-:W-:-:S04]  /*0830*/  VIMNMX3 R12, R12, R17, R16, PT ;  /* 0x000000110c0c720f */ /* 0x010fc80003800110 */
[----:B-----5:R-:W-:-:S07]  /*0840*/  VIMNMX3 R11, R12, R19, R18, PT ;  /* 0x000000130c0b720f */ /* 0x020fce0003800112 */
.L_x_8:
[----:B------:R-:W-:Y:S05]  /*0850*/  BSYNC.RECONVERGENT B3 ;  /* 0x0000000000037941 */ /* 0x000fea0003800200 */
.L_x_7:
        /* <DEDUP_REMOVED lines=12> */
[----:B------:R-:W3:Y:S01]  /*0920*/  LDG.E.U8 R15, desc[UR4][R2.64+0x3] ;  /* 0x00000304020f7981 */ /* 0x000ee2000c1e1100 */
[----:B------:R-:W-:Y:S01]  /*0930*/  VIADD R10, R10, 0x4 ;  /* 0x000000040a0a7836 */ /* 0x000fe20000000000 */
[----:B--2---:R-:W-:-:S04]  /*0940*/  VIMNMX3 R11, R11, R12, R13, PT ;  /* 0x0000000c0b0b720f */ /* 0x004fc8000380010d */
[----:B---3--:R-:W-:-:S07]  /*0950*/  VIMNMX3 R11, R11, R14, R15, PT ;  /* 0x0000000e0b0b720f */ /* 0x008fce000380010f */
.L_x_10:
[----:B------:R-:W-:Y:S05]  /*0960*/  BSYNC.RECONVERGENT B3 ;  /* 0x0000000000037941 */ /* 0x000fea0003800200 */
.L_x_9:
[----:B------:R-:W-:Y:S05]  /*0970*/  @!P3 BRA `(.L_x_3) ;  /* 0x000000000038b947 */ /* 0x000fea0003800000 */
[----:B------:R-:W0:Y:S01]  /*0980*/  LDCU UR6, c[0x0][0x394] ;  /* 0x00007280ff0677ac */ /* 0x000e220008000800 */
[----:B------:R-:W1:Y:S01]  /*0990*/  LDCU.64 UR8, c[0x0][0x380] ;  /* 0x00007000ff0877ac */ /* 0x000e620008000a00 */
[----:B0-----:R-:W-:-:S05]  /*09a0*/  IMAD R3, R7, UR6, R10 ;  /* 0x0000000607037c24 */ /* 0x001fca000f8e020a */
[----:B-1----:R-:W-:-:S04]  /*09b0*/  IADD3 R2, P3, PT, R3, UR8, RZ ;  /* 0x0000000803027c10 */ /* 0x002fc8000ff7e0ff */
[----:B------:R-:W-:-:S05]  /*09c0*/  LEA.HI.X.SX32 R3, R3, UR9, 0x1, P3 ;  /* 0x0000000903037c11 */ /* 0x000fca00098f0eff */
[----:B------:R-:W2:Y:S01]  /*09d0*/  LDG.E.U8 R10, desc[UR4][R2.64] ;  /* 0x00000004020a7981 */ /* 0x000ea2000c1e1100 */
[----:B------:R-:W-:Y:S02]  /*09e0*/  ISETP.NE.AND P3, PT, R8, 0x1, PT ;  /* 0x000000010800780c */ /* 0x000fe40003f65270 */
[----:B--2---:R-:W-:-:S11]  /*09f0*/  VIMNMX R11, PT, PT, R11, R10, PT ;  /* 0x0000000a0b0b7248 */ /* 0x004fd60003fe0100 */
[----:B------:R-:W-:Y:S05]  /*0a00*/  @!P3 BRA `(.L_x_3) ;  /* 0x000000000014b947 */ /* 0x000fea0003800000 */
[----:B------:R-:W-:Y:S01]  /*0a10*/  ISETP.NE.AND P3, PT, R8, 0x2, PT ;  /* 0x000000020800780c */ /* 0x000fe20003f65270 */
[----:B------:R-:W2:-:S12]  /*0a20*/  LDG.E.U8 R10, desc[UR4][R2.64+0x1] ;  /* 0x00000104020a7981 */ /* 0x000e98000c1e1100 */
[----:B------:R-:W3:Y:S01]  /*0a30*/  @P3 LDG.E.U8 R12, desc[UR4][R2.64+0x2] ;  /* 0x00000204020c3981 */ /* 0x000ee2000c1e1100 */
[----:B--2---:R-:W-:-:S04]  /*0a40*/  VIMNMX R11, PT, PT, R11, R10, PT ;  /* 0x0000000a0b0b7248 */ /* 0x004fc80003fe0100 */
[----:B---3--:R-:W-:-:S07]  /*0a50*/  @P3 VIMNMX R11, PT, PT, R11, R12, PT ;  /* 0x0000000c0b0b3248 */ /* 0x008fce0003fe0100 */
.L_x_3:
[----:B------:R-:W-:Y:S05]  /*0a60*/  BSYNC.RECONVERGENT B0 ;  /* 0x0000000000007941 */ /* 0x000fea0003800200 */
.L_x_2:
[----:B------:R-:W-:-:S05]  /*0a70*/  VIADD R7, R7, 0x1 ;  /* 0x0000000107077836 */ /* 0x000fca0000000000 */
[----:B------:R-:W-:-:S13]  /*0a80*/  ISETP.NE.AND P3, PT, R7, R4, PT ;  /* 0x000000040700720c */ /* 0x000fda0003f65270 */
[----:B------:R-:W-:Y:S05]  /*0a90*/  @P3 BRA `(.L_x_11) ;  /* 0xfffffff800603947 */ /* 0x000fea000383ffff */
[----:B------:R-:W-:Y:S05]  /*0aa0*/  BSYNC.RECONVERGENT B1 ;  /* 0x0000000000017941 */ /* 0x000fea0003800200 */
.L_x_1:
[----:B------:R-:W-:Y:S05]  /*0ab0*/  BSYNC.RECONVERGENT B2 ;  /* 0x0000000000027941 */ /* 0x000fea0003800200 */
.L_x_0:
[----:B------:R-:W0:Y:S02]  /*0ac0*/  LDCU.64 UR6, c[0x0][0x388] ;  /* 0x00007100ff0677ac */ /* 0x000e240008000a00 */
[----:B0-----:R-:W-:-:S04]  /*0ad0*/  IADD3 R2, P0, PT, R0, UR6, RZ ;  /* 0x0000000600027c10 */ /* 0x001fc8000ff1e0ff */
[----:B------:R-:W-:-:S05]  /*0ae0*/  LEA.HI.X.SX32 R3, R0, UR7, 0x1, P0 ;  /* 0x0000000700037c11 */ /* 0x000fca00080f0eff */
[----:B------:R-:W-:Y:S01]  /*0af0*/  STG.E.U8 desc[UR4][R2.64], R11 ;  /* 0x0000000b02007986 */ /* 0x000fe2000c101104 */
[----:B------:R-:W-:Y:S05]  /*0b00*/  EXIT ;  /* 0x000000000000794d */ /* 0x000fea0003800000 */
.L_x_12:
[----:B------:R-:W-:-:S00]  /*0b10*/  BRA `(.L_x_12) ;  /* 0xfffffffc00fc7947 */ /* 0x000fc0000383ffff */
[----:B------:R-:W-:-:S00]  /*0b20*/  NOP ;  /* 0x0000000000007918 */ /* 0x000fc00000000000 */
        /* <DEDUP_REMOVED lines=13> */
.L_x_21:


//--------------------- .text._Z9erode_GPUPKhPhiii --------------------------
	.section	.text._Z9erode_GPUPKhPhiii,"ax",@progbits
	.align	128
        .global         _Z9erode_GPUPKhPhiii
        .type           _Z9erode_GPUPKhPhiii,@function
        .size           _Z9erode_GPUPKhPhiii,(.L_x_22 - _Z9erode_GPUPKhPhiii)
        .other          _Z9erode_GPUPKhPhiii,@"STO_CUDA_ENTRY STV_DEFAULT"
_Z9erode_GPUPKhPhiii:
.text._Z9erode_GPUPKhPhiii:
        /* <DEDUP_REMOVED lines=12> */
[----:B------:R-:W-:Y:S02]  /*00c0*/  SHF.R.S32.HI R10, RZ, 0x1f, R0 ;  /* 0x0000001fff0a7819 */ /* 0x000fe40000011400 */
[----:B------:R-:W1:Y:S01]  /*00d0*/  I2F.RP R8, R9 ;  /* 0x0000000900087306 */ /* 0x000e620000209400 */
[----:B------:R-:W2:Y:S01]  /*00e0*/  LDCU.64 UR4, c[0x0][0x358] ;  /* 0x00006b00ff0477ac */ /* 0x000ea20008000a00 */
[----:B------:R-:W3:Y:S06]  /*00f0*/  LDCU.64 UR10, c[0x0][0x380] ;  /* 0x00007000ff0a77ac */ /* 0x000eec0008000a00 */
[----:B-1----:R-:W1:Y:S01]  /*0100*/  MUFU.RCP R8, R8 ;  /* 0x0000000800087308 */ /* 0x002e620000001000 */
[----:B0-----:R-:W-:Y:S01]  /*0110*/  IADD3 R4, P0, PT, R0, UR8, RZ ;  /* 0x0000000800047c10 */ /* 0x001fe2000ff1e0ff */
[----:B------:R-:W-:Y:S01]  /*0120*/  BSSY.RECONVERGENT B0, `(.L_x_13) ;  /* 0x0000036000007945 */ /* 0x000fe20003800200 */
[----:B------:R-:W0:Y:S02]  /*0130*/  LDCU UR8, c[0x0][0x394] ;  /* 0x00007280ff0877ac */ /* 0x000e240008000800 */
[----:B------:R-:W-:-:S05]  /*0140*/  IADD3.X R5, PT, PT, R10, UR9, RZ, P0, !PT ;  /* 0x000000090a057c10 */ /* 0x000fca00087fe4ff */
[----:B--2---:R2:W5:Y:S01]  /*0150*/  LDG.E.U8 R2, desc[UR4][R4.64] ;  /* 0x0000000404027981 */ /* 0x004562000c1e1100 */
[----:B-1----:R-:W-:Y:S01]  /*0160*/  VIADD R6, R8, 0xffffffe ;  /* 0x0ffffffe08067836 */ /* 0x002fe20000000000 */
[----:B--2---:R-:W-:-:S03]  /*0170*/  IABS R4, R0 ;  /* 0x0000000000047213 */ /* 0x004fc60000000000 */
[----:B------:R1:W2:Y:S02]  /*0180*/  F2I.FTZ.U32.TRUNC.NTZ R7, R6 ;  /* 0x0000000600077305 */ /* 0x0002a4000021f000 */
[----:B-1----:R-:W-:Y:S02]  /*0190*/  IMAD.MOV.U32 R6, RZ, RZ, RZ ;  /* 0x000000ffff067224 */ /* 0x002fe400078e00ff */
[----:B--2---:R-:W-:-:S04]  /*01a0*/  IMAD.MOV R12, RZ, RZ, -R7 ;  /* 0x000000ffff0c7224 */ /* 0x004fc800078e0a07 */
[----:B------:R-:W-:-:S04]  /*01b0*/  IMAD R11, R12, R9, RZ ;  /* 0x000000090c0b7224 */ /* 0x000fc800078e02ff */
[----:B------:R-:W-:-:S06]  /*01c0*/  IMAD.HI.U32 R7, R7, R11, R6 ;  /* 0x0000000b07077227 */ /* 0x000fcc00078e0006 */
[----:B------:R-:W-:-:S04]  /*01d0*/  IMAD.HI.U32 R7, R7, R4, RZ ;  /* 0x0000000407077227 */ /* 0x000fc800078e00ff */
[----:B------:R-:W-:-:S04]  /*01e0*/  IMAD.MOV R5, RZ, RZ, -R7 ;  /* 0x000000ffff057224 */ /* 0x000fc800078e0a07 */
[----:B------:R-:W-:Y:S01]  /*01f0*/  IMAD R4, R9, R5, R4 ;  /* 0x0000000509047224 */ /* 0x000fe200078e0204 */
[----:B------:R-:W-:-:S04]  /*0200*/  LOP3.LUT R5, R0, R3, RZ, 0x3c, !PT ;  /* 0x0000000300057212 */ /* 0x000fc800078e3cff */
[----:B------:R-:W-:Y:S02]  /*0210*/  ISETP.GT.U32.AND P2, PT, R9, R4, PT ;  /* 0x000000040900720c */ /* 0x000fe40003f44070 */
[----:B------:R-:W-:-:S11]  /*0220*/  ISETP.GE.AND P1, PT, R5, RZ, PT ;  /* 0x000000ff0500720c */ /* 0x000fd60003f26270 */
[----:B------:R-:W-:Y:S02]  /*0230*/  @!P2 IMAD.IADD R4, R4, 0x1, -R9 ;  /* 0x000000010404a824 */ /* 0x000fe400078e0a09 */
[----:B------:R-:W-:Y:S01]  /*0240*/  @!P2 VIADD R7, R7, 0x1 ;  /* 0x000000010707a836 */ /* 0x000fe20000000000 */
[----:B------:R-:W-:Y:S02]  /*0250*/  ISETP.NE.AND P2, PT, R3, RZ, PT ;  /* 0x000000ff0300720c */ /* 0x000fe40003f45270 */
[----:B------:R-:W-:Y:S02]  /*0260*/  ISETP.GE.U32.AND P0, PT, R4, R9, PT ;  /* 0x000000090400720c */ /* 0x000fe40003f06070 */
[----:B------:R-:W1:Y:S11]  /*0270*/  LDC R4, c[0x0][0x390] ;  /* 0x0000e400ff047b82 */ /* 0x000e760000000800 */
[----:B------:R-:W-:-:S04]  /*0280*/  @P0 VIADD R7, R7, 0x1 ;  /* 0x0000000107070836 */ /* 0x000fc80000000000 */
[----:B------:R-:W-:Y:S01]  /*0290*/  @!P1 IMAD.MOV R7, RZ, RZ, -R7 ;  /* 0x000000ffff079224 */ /* 0x000fe200078e0a07 */
[----:B------:R-:W-:-:S05]  /*02a0*/  @!P2 LOP3.LUT R7, RZ, R3, RZ, 0x33, !PT ;  /* 0x00000003ff07a212 */ /* 0x000fca00078e33ff */
[----:B------:R-:W-:Y:S01]  /*02b0*/  IMAD.MOV R5, RZ, RZ, -R7 ;  /* 0x000000ffff057224 */ /* 0x000fe200078e0a07 */
[----:B-1----:R-:W-:-:S04]  /*02c0*/  LEA.HI R4, R4, R4, RZ, 0x1 ;  /* 0x0000000404047211 */ /* 0x002fc800078f08ff */
[----:B------:R-:W-:Y:S01]  /*02d0*/  SHF.R.S32.HI R6, RZ, 0x1, R4 ;  /* 0x00000001ff067819 */ /* 0x000fe20000011404 */
[----:B------:R-:W-:-:S03]  /*02e0*/  IMAD R4, R3, R5, R0 ;  /* 0x0000000503047224 */ /* 0x000fc600078e0200 */
[CC--:B------:R-:W-:Y:S02]  /*02f0*/  VIADDMNMX R8, R7.reuse, -R6.reuse, RZ, !PT ;  /* 0x8000000607087246 */ /* 0x0c0fe400078001ff */
[-C--:B------:R-:W-:Y:S02]  /*0300*/  VIADDMNMX R7, R7, R6.reuse, UR6, PT ;  /* 0x0000000607077e46 */ /* 0x080fe4000b800106 */
[CC--:B------:R-:W-:Y:S02]  /*0310*/  VIADDMNMX R9, R4.reuse, R6.reuse, R3, PT ;  /* 0x0000000604097246 */ /* 0x0c0fe40003800103 */
[----:B0--3--:R-:W-:-:S07]  /*0320*/  VIADDMNMX R6, R4, -R6, RZ, !PT ;  /* 0x8000000604067246 */ /* 0x009fce00078001ff */
.L_x_19:
[----:B------:R-:W-:-:S13]  /*0330*/  ISETP.GE.AND P0, PT, R8, R7, PT ;  /* 0x000000070800720c */ /* 0x000fda0003f06270 */
[----:B------:R-:W-:Y:S05]  /*0340*/  @P0 BRA `(.L_x_14) ;  /* 0x0000000000680947 */ /* 0x000fea0003800000 */
[----:B------:R-:W-:Y:S01]  /*0350*/  ISETP.GE.AND P1, PT, R6, R9, PT ;  /* 0x000000090600720c */ /* 0x000fe20003f26270 */
[----:B------:R-:W-:Y:S01]  /*0360*/  BSSY.RECONVERGENT B1, `(.L_x_15) ;  /* 0x000000f000017945 */ /* 0x000fe20003800200 */
[----:B------:R-:W-:-:S11]  /*0370*/  PLOP3.LUT P0, PT, PT, PT, PT, 0x8, 0x80 ;  /* 0x000000000080781c */ /* 0x000fd60003f0e170 */
[----:B------:R-:W-:Y:S05]  /*0380*/  @P1 BRA `(.L_x_16) ;  /* 0x0000000000301947 */ /* 0x000fea0003800000 */
[----:B------:R-:W-:Y:S01]  /*0390*/  BSSY.RECONVERGENT B2, `(.L_x_17) ;  /* 0x000000a000027945 */ /* 0x000fe20003800200 */
[----:B------:R-:W-:-:S07]  /*03a0*/  IMAD.MOV.U32 R3, RZ, RZ, R6 ;  /* 0x000000ffff037224 */ /* 0x000fce00078e0006 */
.L_x_18:
[----:B------:R-:W-:-:S05]  /*03b0*/  IMAD R5, R8, UR8, R3 ;  /* 0x0000000808057c24 */ /* 0x000fca000f8e0203 */
[----:B------:R-:W-:-:S04]  /*03c0*/  IADD3 R4, P0, PT, R5, UR10, RZ ;  /* 0x0000000a05047c10 */ /* 0x000fc8000ff1e0ff */
[----:B------:R-:W-:-:S06]  /*03d0*/  LEA.HI.X.SX32 R5, R5, UR11, 0x1, P0 ;  /* 0x0000000b05057c11 */ /* 0x000fcc00080f0eff */
[----:B------:R-:W2:Y:S01]  /*03e0*/  LDG.E.U8 R5, desc[UR4][R4.64] ;  /* 0x0000000404057981 */ /* 0x000ea2000c1e1100 */
[----:B------:R-:W-:-:S05]  /*03f0*/  VIADD R3, R3, 0x1 ;  /* 0x0000000103037836 */ /* 0x000fca0000000000 */
[----:B------:R-:W-:Y:S02]  /*0400*/  ISETP.GE.AND P0, PT, R3, R9, PT ;  /* 0x000000090300720c */ /* 0x000fe40003f06270 */
[----:B--2--5:R-:W-:-:S13]  /*0410*/  ISETP.EQ.AND P1, PT, R5, R2, PT ;  /* 0x000000020500720c */ /* 0x024fda0003f22270 */
[----:B------:R-:W-:Y:S05]  /*0420*/  @!P0 BRA P1, `(.L_x_18) ;  /* 0xfffffffc00e08947 */ /* 0x000fea000083ffff */
[----:B------:R-:W-:Y:S05]  /*0430*/  BSYNC.RECONVERGENT B2 ;  /* 0x0000000000027941 */ /* 0x000fea0003800200 */
.L_x_17:
[----:B------:R-:W-:-:S13]  /*0440*/  ISETP.NE.AND P0, PT, R5, R2, PT ;  /* 0x000000020500720c */ /* 0x000fda0003f05270 */
.L_x_16:
[----:B------:R-:W-:Y:S05]  /*0450*/  BSYNC.RECONVERGENT B1 ;  /* 0x0000000000017941 */ /* 0x000fea0003800200 */
.L_x_15:
[----:B------:R-:W-:Y:S01]  /*0460*/  VIADD R8, R8, 0x1 ;  /* 0x0000000108087836 */ /* 0x000fe20000000000 */
[----:B------:R-:W-:Y:S06]  /*0470*/  @!P0 BRA `(.L_x_19) ;  /* 0xfffffffc00ac8947 */ /* 0x000fec000383ffff */
[----:B------:R-:W-:Y:S05]  /*0480*/  BSYNC.RECONVERGENT B0 ;  /* 0x0000000000007941 */ /* 0x000fea0003800200 */
.L_x_13:
[----:B------:R-:W0:Y:S02]  /*0490*/  LDCU.64 UR6, c[0x0][0x388] ;  /* 0x00007100ff0677ac */ /* 0x000e240008000a00 */
[----:B0----5:R-:W-:Y:S01]  /*04a0*/  IADD3 R2, P0, PT, R0, UR6, RZ ;  /* 0x0000000600027c10 */ /* 0x021fe2000ff1e0ff */
[----:B------:R-:W-:-:S03]  /*04b0*/  IMAD.MOV.U32 R0, RZ, RZ, 0xff ;  /* 0x000000ffff007424 */ /* 0x000fc600078e00ff */
[----:B------:R-:W-:-:S05]  /*04c0*/  IADD3.X R3, PT, PT, R10, UR7, RZ, P0, !PT ;  /* 0x000000070a037c10 */ /* 0x000fca00087fe4ff */
[----:B------:R-:W-:Y:S01]  /*04d0*/  STG.E.U8 desc[UR4][R2.64], R0 ;  /* 0x0000000002007986 */ /* 0x000fe2000c101104 */
[----:B------:R-:W-:Y:S05]  /*04e0*/  EXIT ;  /* 0x000000000000794d */ /* 0x000fea0003800000 */
.L_x_14:
[----:B------:R-:W0:Y:S02]  /*04f0*/  LDCU.64 UR6, c[0x0][0x388] ;  /* 0x00007100ff0677ac */ /* 0x000e240008000a00 */
[----:B0-----:R-:W-:-:S04]  /*0500*/  IADD3 R4, P0, PT, R0, UR6, RZ ;  /* 0x0000000600047c10 */ /* 0x001fc8000ff1e0ff */
[----:B------:R-:W-:-:S05]  /*0510*/  IADD3.X R5, PT, PT, R10, UR7, RZ, P0, !PT ;  /* 0x000000070a057c10 */ /* 0x000fca00087fe4ff */
[----:B-----5:R-:W-:Y:S01]  /*0520*/  STG.E.U8 desc[UR4][R4.64], R2 ;  /* 0x0000000204007986 */ /* 0x020fe2000c101104 */
[----:B------:R-:W-:Y:S05]  /*0530*/  EXIT ;  /* 0x000000000000794d */ /* 0x000fea0003800000 */
.L_x_20:
        /* <DEDUP_REMOVED lines=12> */
.L_x_22:


//--------------------- .nv.shared.reserved.0     --------------------------
	.section	.nv.shared.reserved.0,"aw",@nobits
	.weak		__nv_reservedSMEM_offset_0_alias
	.size		__nv_reservedSMEM_offset_0_alias, 0, 64
	.other		__nv_reservedSMEM_offset_0_alias,@"STO_CUDA_RESERVED_SHARED STV_DEFAULT"
__nv_reservedSMEM_offset_0_alias:
	.zero		0
	.zero		64


//--------------------- .nv.constant0._Z10dilate_GPUPKhPhiii --------------------------
	.section	.nv.constant0._Z10dilate_GPUPKhPhiii,"a",@progbits
	.sectionflags	@""
	.align	4
.nv.constant0._Z10dilate_GPUPKhPhiii:
	.zero		924


//--------------------- .nv.constant0._Z9erode_GPUPKhPhiii --------------------------
	.section	.nv.constant0._Z9erode_GPUPKhPhiii,"a",@progbits
	.sectionflags	@""
	.align	4
.nv.constant0._Z9erode_GPUPKhPhiii:
	.zero		924


//--------------------- SYMBOLS --------------------------

	.type		.nv.reservedSmem.offset0,@object
	.size		.nv.reservedSmem.offset0,0x4
